//
// Generated by NVIDIA NVVM Compiler
//
// Compiler Build ID: CL-36424714
// Cuda compilation tools, release 13.0, V13.0.88
// Based on NVVM 20.0.0
//

.version 9.0
.target sm_100
.address_size 64

	// .globl	_Z9RadixScanPjj

.visible .entry _Z9RadixScanPjj(
	.param .u64 .ptr .align 1 _Z9RadixScanPjj_param_0,
	.param .u32 _Z9RadixScanPjj_param_1
)
{
	.reg .pred 	%p<85>;
	.reg .b32 	%r<200>;
	.reg .b64 	%rd<13>;

	ld.param.u64 	%rd7, [_Z9RadixScanPjj_param_0];
	ld.param.u32 	%r58, [_Z9RadixScanPjj_param_1];
	cvta.to.global.u64 	%rd1, %rd7;
	// begin inline asm
	mov.u32 %r59, %laneid;
	// end inline asm
	mov.u32 	%r60, %ctaid.x;
	mul.lo.s32 	%r2, %r58, %r60;
	add.s32 	%r3, %r58, 31;
	shr.u32 	%r4, %r3, 5;
	setp.lt.u32 	%p1, %r3, 32;
	@%p1 bra 	$L__BB0_27;
	add.s32 	%r62, %r4, -1;
	and.b32  	%r5, %r4, 3;
	setp.lt.u32 	%p2, %r62, 3;
	mov.b32 	%r192, 0;
	mov.u32 	%r193, %r192;
	@%p2 bra 	$L__BB0_20;
	and.b32  	%r192, %r4, 134217724;
	and.b32  	%r65, %r4, 134217724;
	neg.s32 	%r186, %r65;
	add.s32 	%r185, %r58, -32;
	add.s32 	%r184, %r59, 64;
	add.s32 	%r183, %r59, %r2;
	mov.b32 	%r193, 0;
$L__BB0_3:
	add.s32 	%r16, %r184, -64;
	setp.ge.u32 	%p3, %r16, %r58;
	mul.wide.u32 	%rd8, %r183, 4;
	add.s64 	%rd2, %rd1, %rd8;
	mov.b32 	%r188, 0;
	@%p3 bra 	$L__BB0_5;
	ld.global.u32 	%r188, [%rd2];
$L__BB0_5:
	setp.ge.u32 	%p4, %r16, %r58;
	setp.lt.u32 	%p5, %r59, 32;
	setp.lt.u32 	%p6, %r59, 16;
	setp.lt.u32 	%p7, %r59, 8;
	setp.lt.u32 	%p8, %r59, 4;
	setp.lt.u32 	%p9, %r59, 2;
	setp.eq.s32 	%p10, %r59, 0;
	shfl.sync.up.b32	%r67|%p11, %r188, 1, 0, -1;
	selp.b32 	%r68, 0, %r67, %p10;
	add.s32 	%r69, %r68, %r188;
	shfl.sync.up.b32	%r70|%p12, %r69, 2, 0, -1;
	selp.b32 	%r71, 0, %r70, %p9;
	add.s32 	%r72, %r71, %r69;
	shfl.sync.up.b32	%r73|%p13, %r72, 4, 0, -1;
	selp.b32 	%r74, 0, %r73, %p8;
	add.s32 	%r75, %r74, %r72;
	shfl.sync.up.b32	%r76|%p14, %r75, 8, 0, -1;
	selp.b32 	%r77, 0, %r76, %p7;
	add.s32 	%r78, %r77, %r75;
	shfl.sync.up.b32	%r79|%p15, %r78, 16, 0, -1;
	selp.b32 	%r80, 0, %r79, %p6;
	add.s32 	%r81, %r80, %r78;
	shfl.sync.up.b32	%r82|%p16, %r81, 32, 0, -1;
	selp.b32 	%r83, 0, %r82, %p5;
	add.s32 	%r84, %r83, %r81;
	add.s32 	%r19, %r84, %r193;
	@%p4 bra 	$L__BB0_7;
	st.global.u32 	[%rd2], %r19;
$L__BB0_7:
	setp.eq.s32 	%p17, %r59, 0;
	add.s32 	%r86, %r185, 32;
	min.u32 	%r87, %r86, 32;
	add.s32 	%r88, %r87, -1;
	shfl.sync.idx.b32	%r89|%p18, %r19, %r88, 31, -1;
	selp.b32 	%r20, %r89, %r193, %p17;
	add.s32 	%r21, %r184, -32;
	setp.ge.u32 	%p19, %r21, %r58;
	add.s32 	%r90, %r183, 32;
	mul.wide.u32 	%rd9, %r90, 4;
	add.s64 	%rd3, %rd1, %rd9;
	mov.b32 	%r189, 0;
	@%p19 bra 	$L__BB0_9;
	ld.global.u32 	%r189, [%rd3];
$L__BB0_9:
	setp.ge.u32 	%p20, %r21, %r58;
	setp.lt.u32 	%p21, %r59, 32;
	setp.lt.u32 	%p22, %r59, 16;
	setp.lt.u32 	%p23, %r59, 8;
	setp.lt.u32 	%p24, %r59, 4;
	setp.lt.u32 	%p25, %r59, 2;
	setp.eq.s32 	%p26, %r59, 0;
	shfl.sync.up.b32	%r91|%p27, %r189, 1, 0, -1;
	selp.b32 	%r92, 0, %r91, %p26;
	add.s32 	%r93, %r92, %r189;
	shfl.sync.up.b32	%r94|%p28, %r93, 2, 0, -1;
	selp.b32 	%r95, 0, %r94, %p25;
	add.s32 	%r96, %r95, %r93;
	shfl.sync.up.b32	%r97|%p29, %r96, 4, 0, -1;
	selp.b32 	%r98, 0, %r97, %p24;
	add.s32 	%r99, %r98, %r96;
	shfl.sync.up.b32	%r100|%p30, %r99, 8, 0, -1;
	selp.b32 	%r101, 0, %r100, %p23;
	add.s32 	%r102, %r101, %r99;
	shfl.sync.up.b32	%r103|%p31, %r102, 16, 0, -1;
	selp.b32 	%r104, 0, %r103, %p22;
	add.s32 	%r105, %r104, %r102;
	shfl.sync.up.b32	%r106|%p32, %r105, 32, 0, -1;
	selp.b32 	%r107, 0, %r106, %p21;
	add.s32 	%r108, %r107, %r105;
	add.s32 	%r24, %r108, %r20;
	@%p20 bra 	$L__BB0_11;
	st.global.u32 	[%rd3], %r24;
$L__BB0_11:
	min.u32 	%r110, %r185, 32;
	add.s32 	%r111, %r110, -1;
	shfl.sync.idx.b32	%r25|%p33, %r24, %r111, 31, -1;
	add.s32 	%r26, %r184, 32;
	setp.ge.u32 	%p34, %r184, %r58;
	add.s32 	%r112, %r183, 64;
	mul.wide.u32 	%rd10, %r112, 4;
	add.s64 	%rd4, %rd1, %rd10;
	mov.b32 	%r190, 0;
	@%p34 bra 	$L__BB0_13;
	ld.global.u32 	%r190, [%rd4];
$L__BB0_13:
	setp.ge.u32 	%p35, %r184, %r58;
	setp.lt.u32 	%p36, %r59, 32;
	setp.lt.u32 	%p37, %r59, 16;
	setp.lt.u32 	%p38, %r59, 8;
	setp.lt.u32 	%p39, %r59, 4;
	setp.lt.u32 	%p40, %r59, 2;
	setp.eq.s32 	%p41, %r59, 0;
	shfl.sync.up.b32	%r113|%p42, %r190, 1, 0, -1;
	selp.b32 	%r114, 0, %r113, %p41;
	add.s32 	%r115, %r114, %r190;
	shfl.sync.up.b32	%r116|%p43, %r115, 2, 0, -1;
	selp.b32 	%r117, 0, %r116, %p40;
	add.s32 	%r118, %r117, %r115;
	shfl.sync.up.b32	%r119|%p44, %r118, 4, 0, -1;
	selp.b32 	%r120, 0, %r119, %p39;
	add.s32 	%r121, %r120, %r118;
	shfl.sync.up.b32	%r122|%p45, %r121, 8, 0, -1;
	selp.b32 	%r123, 0, %r122, %p38;
	add.s32 	%r124, %r123, %r121;
	shfl.sync.up.b32	%r125|%p46, %r124, 16, 0, -1;
	selp.b32 	%r126, 0, %r125, %p37;
	add.s32 	%r127, %r126, %r124;
	shfl.sync.up.b32	%r128|%p47, %r127, 32, 0, -1;
	selp.b32 	%r129, 0, %r128, %p36;
	add.s32 	%r130, %r129, %r127;
	selp.b32 	%r131, %r25, %r193, %p41;
	add.s32 	%r29, %r130, %r131;
	@%p35 bra 	$L__BB0_15;
	st.global.u32 	[%rd4], %r29;
$L__BB0_15:
	setp.eq.s32 	%p48, %r59, 0;
	add.s32 	%r133, %r185, -32;
	min.u32 	%r134, %r133, 32;
	add.s32 	%r135, %r134, -1;
	shfl.sync.idx.b32	%r136|%p49, %r29, %r135, 31, -1;
	selp.b32 	%r30, %r136, %r193, %p48;
	setp.ge.u32 	%p50, %r26, %r58;
	add.s32 	%r137, %r183, 96;
	mul.wide.u32 	%rd11, %r137, 4;
	add.s64 	%rd5, %rd1, %rd11;
	mov.b32 	%r191, 0;
	@%p50 bra 	$L__BB0_17;
	ld.global.u32 	%r191, [%rd5];
$L__BB0_17:
	setp.ge.u32 	%p51, %r26, %r58;
	setp.lt.u32 	%p52, %r59, 32;
	setp.lt.u32 	%p53, %r59, 16;
	setp.lt.u32 	%p54, %r59, 8;
	setp.lt.u32 	%p55, %r59, 4;
	setp.lt.u32 	%p56, %r59, 2;
	setp.eq.s32 	%p57, %r59, 0;
	shfl.sync.up.b32	%r138|%p58, %r191, 1, 0, -1;
	selp.b32 	%r139, 0, %r138, %p57;
	add.s32 	%r140, %r139, %r191;
	shfl.sync.up.b32	%r141|%p59, %r140, 2, 0, -1;
	selp.b32 	%r142, 0, %r141, %p56;
	add.s32 	%r143, %r142, %r140;
	shfl.sync.up.b32	%r144|%p60, %r143, 4, 0, -1;
	selp.b32 	%r145, 0, %r144, %p55;
	add.s32 	%r146, %r145, %r143;
	shfl.sync.up.b32	%r147|%p61, %r146, 8, 0, -1;
	selp.b32 	%r148, 0, %r147, %p54;
	add.s32 	%r149, %r148, %r146;
	shfl.sync.up.b32	%r150|%p62, %r149, 16, 0, -1;
	selp.b32 	%r151, 0, %r150, %p53;
	add.s32 	%r152, %r151, %r149;
	shfl.sync.up.b32	%r153|%p63, %r152, 32, 0, -1;
	selp.b32 	%r154, 0, %r153, %p52;
	add.s32 	%r155, %r154, %r152;
	add.s32 	%r33, %r155, %r30;
	@%p51 bra 	$L__BB0_19;
	st.global.u32 	[%rd5], %r33;
$L__BB0_19:
	setp.eq.s32 	%p64, %r59, 0;
	add.s32 	%r156, %r185, -64;
	min.u32 	%r157, %r156, 32;
	add.s32 	%r158, %r157, -1;
	shfl.sync.idx.b32	%r159|%p65, %r33, %r158, 31, -1;
	selp.b32 	%r193, %r159, %r193, %p64;
	add.s32 	%r186, %r186, 4;
	add.s32 	%r185, %r185, -128;
	add.s32 	%r184, %r184, 128;
	add.s32 	%r183, %r183, 128;
	setp.ne.s32 	%p66, %r186, 0;
	@%p66 bra 	$L__BB0_3;
$L__BB0_20:
	setp.eq.s32 	%p67, %r5, 0;
	@%p67 bra 	$L__BB0_27;
	shl.b32 	%r160, %r192, 5;
	sub.s32 	%r197, %r58, %r160;
	add.s32 	%r195, %r59, %r160;
	add.s32 	%r196, %r195, %r2;
	neg.s32 	%r194, %r5;
$L__BB0_22:
	.pragma "nounroll";
	setp.ge.u32 	%p68, %r195, %r58;
	mul.wide.u32 	%rd12, %r196, 4;
	add.s64 	%rd6, %rd1, %rd12;
	mov.b32 	%r199, 0;
	@%p68 bra 	$L__BB0_24;
	ld.global.u32 	%r199, [%rd6];
$L__BB0_24:
	setp.ge.u32 	%p69, %r195, %r58;
	setp.lt.u32 	%p70, %r59, 32;
	setp.lt.u32 	%p71, %r59, 16;
	setp.lt.u32 	%p72, %r59, 8;
	setp.lt.u32 	%p73, %r59, 4;
	setp.lt.u32 	%p74, %r59, 2;
	setp.eq.s32 	%p75, %r59, 0;
	shfl.sync.up.b32	%r162|%p76, %r199, 1, 0, -1;
	selp.b32 	%r163, 0, %r162, %p75;
	add.s32 	%r164, %r163, %r199;
	shfl.sync.up.b32	%r165|%p77, %r164, 2, 0, -1;
	selp.b32 	%r166, 0, %r165, %p74;
	add.s32 	%r167, %r166, %r164;
	shfl.sync.up.b32	%r168|%p78, %r167, 4, 0, -1;
	selp.b32 	%r169, 0, %r168, %p73;
	add.s32 	%r170, %r169, %r167;
	shfl.sync.up.b32	%r171|%p79, %r170, 8, 0, -1;
	selp.b32 	%r172, 0, %r171, %p72;
	add.s32 	%r173, %r172, %r170;
	shfl.sync.up.b32	%r174|%p80, %r173, 16, 0, -1;
	selp.b32 	%r175, 0, %r174, %p71;
	add.s32 	%r176, %r175, %r173;
	shfl.sync.up.b32	%r177|%p81, %r176, 32, 0, -1;
	selp.b32 	%r178, 0, %r177, %p70;
	add.s32 	%r179, %r178, %r176;
	add.s32 	%r52, %r179, %r193;
	@%p69 bra 	$L__BB0_26;
	st.global.u32 	[%rd6], %r52;
$L__BB0_26:
	setp.eq.s32 	%p82, %r59, 0;
	min.u32 	%r180, %r197, 32;
	add.s32 	%r181, %r180, -1;
	shfl.sync.idx.b32	%r182|%p83, %r52, %r181, 31, -1;
	selp.b32 	%r193, %r182, %r193, %p82;
	add.s32 	%r197, %r197, -32;
	add.s32 	%r196, %r196, 32;
	add.s32 	%r195, %r195, 32;
	add.s32 	%r194, %r194, 1;
	setp.ne.s32 	%p84, %r194, 0;
	@%p84 bra 	$L__BB0_22;
$L__BB0_27:
	ret;

}


// ===== COMPILED SASS (sm_100) =====

	.target	sm_100

	.elftype	@"ET_EXEC"


//--------------------- .note.nv.tkinfo           --------------------------
	.section	.note.nv.tkinfo,"",@"SHT_NOTE"
	.sectionflags	@"SHF_NOTE_NV_TKINFO"
	.tkinfo
        /*0018*/ 	.word	0x00000002
        /*0030*/ 	.string	""
        /*0030*/ 	.string	"ptxas"
        /*0030*/ 	.string	"Cuda compilation tools, release 13.0, V13.0.88"
        /*0030*/ 	.string	"Build cuda_13.0.r13.0/compiler.36424714_0"
        /*0030*/ 	.string	"-arch sm_100 -m 64 "



//--------------------- .note.nv.cuinfo           --------------------------
	.section	.note.nv.cuinfo,"",@"SHT_NOTE"
	.sectionflags	@"SHF_NOTE_NV_CUINFO"
        /*0018*/ 	.short	0x0002
        /*001a*/ 	.short	0x0064
        /*001c*/ 	.short	0x0082
	.zero		2


//--------------------- .nv.info                  --------------------------
	.section	.nv.info,"",@"SHT_CUDA_INFO"
	.align	4


	//----- nvinfo : EIATTR_REGCOUNT
	.align		4
        /*0000*/ 	.byte	0x04, 0x2f
        /*0002*/ 	.short	(.L_1 - .L_0)
	.align		4
.L_0:
        /*0004*/ 	.word	index@(_Z9RadixScanPjj)
        /*0008*/ 	.word	0x00000019


	//----- nvinfo : EIATTR_FRAME_SIZE
	.align		4
.L_1:
        /*000c*/ 	.byte	0x04, 0x11
        /*000e*/ 	.short	(.L_3 - .L_2)
	.align		4
.L_2:
        /*0010*/ 	.word	index@(_Z9RadixScanPjj)
        /*0014*/ 	.word	0x00000000


	//----- nvinfo : EIATTR_MIN_STACK_SIZE
	.align		4
.L_3:
        /*0018*/ 	.byte	0x04, 0x12
        /*001a*/ 	.short	(.L_5 - .L_4)
	.align		4
.L_4:
        /*001c*/ 	.word	index@(_Z9RadixScanPjj)
        /*0020*/ 	.word	0x00000000
.L_5:


//--------------------- .nv.compat                --------------------------
	.section	.nv.compat,"",@"SHT_CUDA_COMPAT_INFO"
	.align	4
        /*0000*/ 	.byte	0x02, 0x09, 0x00, 0x00, 0x02, 0x02, 0x01, 0x00, 0x02, 0x05, 0x05, 0x00, 0x03, 0x07, 0x01, 0x01
        /*0010*/ 	.byte	0x02, 0x03, 0x00, 0x00, 0x02, 0x06, 0x01, 0x00, 0x04, 0x0b, 0x08, 0x00, 0x09, 0x00, 0x00, 0x00
        /*0020*/ 	.byte	0x00, 0x00, 0x00, 0x00


//--------------------- .nv.info._Z9RadixScanPjj  --------------------------
	.section	.nv.info._Z9RadixScanPjj,"",@"SHT_CUDA_INFO"
	.sectionflags	@""
	.align	4


	//----- nvinfo : EIATTR_CUDA_API_VERSION
	.align		4
        /*0000*/ 	.byte	0x04, 0x37
        /*0002*/ 	.short	(.L_7 - .L_6)
.L_6:
        /*0004*/ 	.word	0x00000082


	//----- nvinfo : EIATTR_KPARAM_INFO
	.align		4
.L_7:
        /*0008*/ 	.byte	0x04, 0x17
        /*000a*/ 	.short	(.L_9 - .L_8)
.L_8:
        /*000c*/ 	.word	0x00000000
        /*0010*/ 	.short	0x0001
        /*0012*/ 	.short	0x0008
        /*0014*/ 	.byte	0x00, 0xf0, 0x11, 0x00


	//----- nvinfo : EIATTR_KPARAM_INFO
	.align		4
.L_9:
        /*0018*/ 	.byte	0x04, 0x17
        /*001a*/ 	.short	(.L_11 - .L_10)
.L_10:
        /*001c*/ 	.word	0x00000000
        /*0020*/ 	.short	0x0000
        /*0022*/ 	.short	0x0000
        /*0024*/ 	.byte	0x00, 0xf5, 0x21, 0x00


	//----- nvinfo : EIATTR_SPARSE_MMA_MASK
	.align		4
.L_11:
        /*0028*/ 	.byte	0x03, 0x50
        /*002a*/ 	.short	0x0000


	//----- nvinfo : EIATTR_MAXREG_COUNT
	.align		4
        /*002c*/ 	.byte	0x03, 0x1b
        /*002e*/ 	.short	0x00ff


	//----- nvinfo : EIATTR_MERCURY_ISA_VERSION
	.align		4
        /*0030*/ 	.byte	0x03, 0x5f
        /*0032*/ 	.short	0x0101


	//----- nvinfo : EIATTR_COOP_GROUP_MASK_REGIDS
	.align		4
        /*0034*/ 	.byte	0x04, 0x29
        /*0036*/ 	.short	(.L_13 - .L_12)


	//   ....[0]....
.L_12:
        /*0038*/ 	.word	0xffffffff


	//   ....[1]....
        /*003c*/ 	.word	0xffffffff


	//   ....[2]....
        /*0040*/ 	.word	0xffffffff


	//   ....[3]....
        /*0044*/ 	.word	0xffffffff


	//   ....[4]....
        /*0048*/ 	.word	0xffffffff


	//   ....[5]....
        /*004c*/ 	.word	0xffffffff


	//   ....[6]....
        /*0050*/ 	.word	0xffffffff


	//   ....[7]....
        /*0054*/ 	.word	0xffffffff


	//   ....[8]....
        /*0058*/ 	.word	0xffffffff


	//   ....[9]....
        /*005c*/ 	.word	0xffffffff


	//   ....[10]....
        /*0060*/ 	.word	0xffffffff


	//   ....[11]....
        /*0064*/ 	.word	0xffffffff


	//   ....[12]....
        /*0068*/ 	.word	0xffffffff


	//   ....[13]....
        /*006c*/ 	.word	0xffffffff


	//   ....[14]....
        /*0070*/ 	.word	0xffffffff


	//   ....[15]....
        /*0074*/ 	.word	0xffffffff


	//   ....[16]....
        /*0078*/ 	.word	0xffffffff


	//   ....[17]....
        /*007c*/ 	.word	0xffffffff


	//   ....[18]....
        /*0080*/ 	.word	0xffffffff


	//   ....[19]....
        /*0084*/ 	.word	0xffffffff


	//   ....[20]....
        /*0088*/ 	.word	0xffffffff


	//   ....[21]....
        /*008c*/ 	.word	0xffffffff


	//   ....[22]....
        /*0090*/ 	.word	0xffffffff


	//   ....[23]....
        /*0094*/ 	.word	0xffffffff


	//   ....[24]....
        /*0098*/ 	.word	0xffffffff


	//   ....[25]....
        /*009c*/ 	.word	0xffffffff


	//   ....[26]....
        /*00a0*/ 	.word	0xffffffff


	//   ....[27]....
        /*00a4*/ 	.word	0xffffffff


	//   ....[28]....
        /*00a8*/ 	.word	0xffffffff


	//   ....[29]....
        /*00ac*/ 	.word	0xffffffff


	//----- nvinfo : EIATTR_COOP_GROUP_INSTR_OFFSETS
	.align		4
.L_13:
        /*00b0*/ 	.byte	0x04, 0x28
        /*00b2*/ 	.short	(.L_15 - .L_14)


	//   ....[0]....
.L_14:
        /*00b4*/ 	.word	0x00000250


	//   ....[1]....
        /*00b8*/ 	.word	0x00000280


	//   ....[2]....
        /*00bc*/ 	.word	0x000002b0


	//   ....[3]....
        /*00c0*/ 	.word	0x000002f0


	//   ....[4]....
        /*00c4*/ 	.word	0x00000320


	//   ....[5]....
        /*00c8*/ 	.word	0x000003a0


	//   ....[6]....
        /*00cc*/ 	.word	0x000003d0


	//   ....[7]....
        /*00d0*/ 	.word	0x00000410


	//   ....[8]....
        /*00d4*/ 	.word	0x00000450


	//   ....[9]....
        /*00d8*/ 	.word	0x00000470


	//   ....[10]....
        /*00dc*/ 	.word	0x000004c0


	//   ....[11]....
        /*00e0*/ 	.word	0x00000540


	//   ....[12]....
        /*00e4*/ 	.word	0x00000570


	//   ....[13]....
        /*00e8*/ 	.word	0x000005a0


	//   ....[14]....
        /*00ec*/ 	.word	0x000005f0


	//   ....[15]....
        /*00f0*/ 	.word	0x00000630


	//   ....[16]....
        /*00f4*/ 	.word	0x00000650


	//   ....[17]....
        /*00f8*/ 	.word	0x00000710


	//   ....[18]....
        /*00fc*/ 	.word	0x00000740


	//   ....[19]....
        /*0100*/ 	.word	0x00000780


	//   ....[20]....
        /*0104*/ 	.word	0x00000800


	//   ....[21]....
        /*0108*/ 	.word	0x00000810


	//   ....[22]....
        /*010c*/ 	.word	0x00000850


	//   ....[23]....
        /*0110*/ 	.word	0x00000880


	//   ....[24]....
        /*0114*/ 	.word	0x000009f0


	//   ....[25]....
        /*0118*/ 	.word	0x00000a20


	//   ....[26]....
        /*011c*/ 	.word	0x00000a60


	//   ....[27]....
        /*0120*/ 	.word	0x00000aa0


	//   ....[28]....
        /*0124*/ 	.word	0x00000ae0


	//   ....[29]....
        /*0128*/ 	.word	0x00000b10


	//----- nvinfo : EIATTR_VRC_CTA_INIT_COUNT
	.align		4
.L_15:
        /*012c*/ 	.byte	0x02, 0x4a
	.zero		1
	.zero		1


	//----- nvinfo : EIATTR_EXIT_INSTR_OFFSETS
	.align		4
        /*0130*/ 	.byte	0x04, 0x1c
        /*0132*/ 	.short	(.L_17 - .L_16)


	//   ....[0]....
.L_16:
        /*0134*/ 	.word	0x00000050


	//   ....[1]....
        /*0138*/ 	.word	0x000008c0


	//   ....[2]....
        /*013c*/ 	.word	0x00000b60


	//----- nvinfo : EIATTR_CBANK_PARAM_SIZE
	.align		4
.L_17:
        /*0140*/ 	.byte	0x03, 0x19
        /*0142*/ 	.short	0x000c


	//----- nvinfo : EIATTR_PARAM_CBANK
	.align		4
        /*0144*/ 	.byte	0x04, 0x0a
        /*0146*/ 	.short	(.L_19 - .L_18)
	.align		4
.L_18:
        /*0148*/ 	.word	index@(.nv.constant0._Z9RadixScanPjj)
        /*014c*/ 	.short	0x0380
        /*014e*/ 	.short	0x000c


	//----- nvinfo : EIATTR_SW_WAR
	.align		4
.L_19:
        /*0150*/ 	.byte	0x04, 0x36
        /*0152*/ 	.short	(.L_21 - .L_20)
.L_20:
        /*0154*/ 	.word	0x00000008
.L_21:


//--------------------- .nv.callgraph             --------------------------
	.section	.nv.callgraph,"",@"SHT_CUDA_CALLGRAPH"
	.align	4
	.sectionentsize	8
	.align		4
        /*0000*/ 	.word	0x00000000
	.align		4
        /*0004*/ 	.word	0xffffffff
	.align		4
        /*0008*/ 	.word	0x00000000
	.align		4
        /*000c*/ 	.word	0xfffffffe
	.align		4
        /*0010*/ 	.word	0x00000000
	.align		4
        /*0014*/ 	.word	0xfffffffd
	.align		4
        /*0018*/ 	.word	0x00000000
	.align		4
        /*001c*/ 	.word	0xfffffffc


//--------------------- .text._Z9RadixScanPjj     --------------------------
	.section	.text._Z9RadixScanPjj,"ax",@progbits
	.align	128
        .global         _Z9RadixScanPjj
        .type           _Z9RadixScanPjj,@function
        .size           _Z9RadixScanPjj,(.L_x_4 - _Z9RadixScanPjj)
        .other          _Z9RadixScanPjj,@"STO_CUDA_ENTRY STV_DEFAULT"
_Z9RadixScanPjj:
.text._Z9RadixScanPjj:
[----:B------:R-:W-:Y:S01]  /*0000*/  LDC R1, c[0x0][0x37c] ;  /* 0x0000df00ff017b82 */ /* 0x000fe20000000800 */
[----:B------:R-:W0:Y:S02]  /*0010*/  LDCU UR4, c[0x0][0x388] ;  /* 0x00007100ff0477ac */ /* 0x000e240008000800 */
[----:B0-----:R-:W-:-:S04]  /*0020*/  IMAD.U32 R9, RZ, RZ, UR4 ;  /* 0x00000004ff097e24 */ /* 0x001fc8000f8e00ff */
[----:B------:R-:W-:-:S05]  /*0030*/  VIADD R0, R9, 0x1f ;  /* 0x0000001f09007836 */ /* 0x000fca0000000000 */
[----:B------:R-:W-:-:S13]  /*0040*/  ISETP.GE.U32.AND P0, PT, R0, 0x20, PT ;  /* 0x000000200000780c */ /* 0x000fda0003f06070 */
[----:B------:R-:W-:Y:S05]  /*0050*/  @!P0 EXIT ;  /* 0x000000000000894d */ /* 0x000fea0003800000 */
[----:B------:R-:W-:Y:S01]  /*0060*/  SHF.R.U32.HI R4, RZ, 0x5, R0 ;  /* 0x00000005ff047819 */ /* 0x000fe20000011600 */
[----:B------:R-:W0:Y:S01]  /*0070*/  S2R R8, SR_LANEID ;  /* 0x0000000000087919 */ /* 0x000e220000000000 */
[----:B------:R-:W1:Y:S01]  /*0080*/  LDCU.64 UR4, c[0x0][0x358] ;  /* 0x00006b00ff0477ac */ /* 0x000e620008000a00 */
[----:B------:R-:W2:Y:S01]  /*0090*/  S2UR UR6, SR_CTAID.X ;  /* 0x00000000000679c3 */ /* 0x000ea20000002500 */
[C---:B------:R-:W-:Y:S01]  /*00a0*/  LOP3.LUT R11, R4.reuse, 0x3, RZ, 0xc0, !PT ;  /* 0x00000003040b7812 */ /* 0x040fe200078ec0ff */
[----:B------:R-:W-:Y:S02]  /*00b0*/  VIADD R0, R4, 0xffffffff ;  /* 0xffffffff04007836 */ /* 0x000fe40000000000 */
[----:B------:R-:W-:Y:S01]  /*00c0*/  IMAD.MOV.U32 R10, RZ, RZ, RZ ;  /* 0x000000ffff0a7224 */ /* 0x000fe200078e00ff */
[----:B------:R-:W-:Y:S02]  /*00d0*/  ISETP.NE.AND P0, PT, R11, RZ, PT ;  /* 0x000000ff0b00720c */ /* 0x000fe40003f05270 */
[----:B------:R-:W-:Y:S01]  /*00e0*/  ISETP.GE.U32.AND P1, PT, R0, 0x3, PT ;  /* 0x000000030000780c */ /* 0x000fe20003f26070 */
[----:B------:R-:W-:-:S12]  /*00f0*/  IMAD.MOV.U32 R0, RZ, RZ, RZ ;  /* 0x000000ffff007224 */ /* 0x000fd800078e00ff */
[----:B-1----:R-:W-:Y:S05]  /*0100*/  @!P1 BRA `(.L_x_0) ;  /* 0x0000000400ec9947 */ /* 0x002fea0003800000 */
[----:B------:R-:W1:Y:S01]  /*0110*/  LDC R12, c[0x0][0x388] ;  /* 0x0000e200ff0c7b82 */ /* 0x000e620000000800 */
[----:B------:R-:W-:Y:S01]  /*0120*/  LOP3.LUT R10, R4, 0x7fffffc, RZ, 0xc0, !PT ;  /* 0x07fffffc040a7812 */ /* 0x000fe200078ec0ff */
[C---:B------:R-:W-:Y:S02]  /*0130*/  VIADD R15, R9.reuse, 0xffffffe0 ;  /* 0xffffffe0090f7836 */ /* 0x040fe40000000000 */
[----:B0-2---:R-:W-:Y:S02]  /*0140*/  IMAD R13, R9, UR6, R8 ;  /* 0x00000006090d7c24 */ /* 0x005fe4000f8e0208 */
[----:B------:R-:W-:Y:S02]  /*0150*/  VIADD R14, R8, 0x40 ;  /* 0x00000040080e7836 */ /* 0x000fe40000000000 */
[----:B------:R-:W0:Y:S01]  /*0160*/  LDC.64 R2, c[0x0][0x380] ;  /* 0x0000e000ff027b82 */ /* 0x000e220000000a00 */
[----:B------:R-:W-:Y:S02]  /*0170*/  IMAD.MOV.U32 R0, RZ, RZ, RZ ;  /* 0x000000ffff007224 */ /* 0x000fe400078e00ff */
[----:B------:R-:W-:-:S07]  /*0180*/  IMAD.MOV R16, RZ, RZ, -R10 ;  /* 0x000000ffff107224 */ /* 0x000fce00078e0a0a */
.L_x_1:
[----:B------:R-:W-:Y:S02]  /*0190*/  VIADD R4, R14, 0xffffffc0 ;  /* 0xffffffc00e047836 */ /* 0x000fe40000000000 */
[----:B-1----:R-:W-:Y:S02]  /*01a0*/  IMAD.MOV.U32 R9, RZ, RZ, R12 ;  /* 0x000000ffff097224 */ /* 0x002fe400078e000c */
[----:B0-----:R-:W-:-:S03]  /*01b0*/  IMAD.WIDE.U32 R6, R13, 0x4, R2 ;  /* 0x000000040d067825 */ /* 0x001fc600078e0002 */
[----:B------:R-:W-:Y:S01]  /*01c0*/  ISETP.GE.U32.AND P6, PT, R4, R9, PT ;  /* 0x000000090400720c */ /* 0x000fe20003fc6070 */
[----:B------:R-:W-:-:S12]  /*01d0*/  IMAD.MOV.U32 R4, RZ, RZ, RZ ;  /* 0x000000ffff047224 */ /* 0x000fd800078e00ff */
[----:B------:R-:W2:Y:S01]  /*01e0*/  @!P6 LDG.E R4, desc[UR4][R6.64] ;  /* 0x000000040604e981 */ /* 0x000ea2000c1e1900 */
[C---:B------:R-:W-:Y:S01]  /*01f0*/  ISETP.NE.AND P1, PT, R8.reuse, RZ, PT ;  /* 0x000000ff0800720c */ /* 0x040fe20003f25270 */
[----:B------:R-:W-:Y:S01]  /*0200*/  IMAD.MOV.U32 R20, RZ, RZ, RZ ;  /* 0x000000ffff147224 */ /* 0x000fe200078e00ff */
[C---:B------:R-:W-:Y:S02]  /*0210*/  ISETP.GE.U32.AND P2, PT, R8.reuse, 0x2, PT ;  /* 0x000000020800780c */ /* 0x040fe40003f46070 */
[C---:B------:R-:W-:Y:S02]  /*0220*/  ISETP.GE.U32.AND P5, PT, R8.reuse, 0x4, PT ;  /* 0x000000040800780c */ /* 0x040fe40003fa6070 */
[C---:B------:R-:W-:Y:S02]  /*0230*/  ISETP.GE.U32.AND P4, PT, R8.reuse, 0x8, PT ;  /* 0x000000080800780c */ /* 0x040fe40003f86070 */
[----:B------:R-:W-:Y:S01]  /*0240*/  ISETP.GE.U32.AND P3, PT, R8, 0x10, PT ;  /* 0x000000100800780c */ /* 0x000fe20003f66070 */
[----:B--2---:R-:W0:Y:S02]  /*0250*/  SHFL.UP PT, R5, R4, 0x1, RZ ;  /* 0x0420000004057989 */ /* 0x004e2400000e00ff */
[----:B0-----:R-:W-:-:S05]  /*0260*/  SEL R5, R5, RZ, P1 ;  /* 0x000000ff05057207 */ /* 0x001fca0000800000 */
[----:B------:R-:W-:-:S05]  /*0270*/  IMAD.IADD R5, R5, 0x1, R4 ;  /* 0x0000000105057824 */ /* 0x000fca00078e0204 */
[----:B------:R-:W0:Y:S02]  /*0280*/  SHFL.UP PT, R17, R5, 0x2, RZ ;  /* 0x0440000005117989 */ /* 0x000e2400000e00ff */
[----:B0-----:R-:W-:-:S05]  /*0290*/  SEL R18, R17, RZ, P2 ;  /* 0x000000ff11127207 */ /* 0x001fca0001000000 */
[----:B------:R-:W-:-:S05]  /*02a0*/  IMAD.IADD R18, R5, 0x1, R18 ;  /* 0x0000000105127824 */ /* 0x000fca00078e0212 */
[----:B------:R-:W0:Y:S02]  /*02b0*/  SHFL.UP PT, R17, R18, 0x4, RZ ;  /* 0x0480000012117989 */ /* 0x000e2400000e00ff */
[----:B0-----:R-:W-:-:S05]  /*02c0*/  SEL R17, R17, RZ, P5 ;  /* 0x000000ff11117207 */ /* 0x001fca0002800000 */
[----:B------:R-:W-:Y:S02]  /*02d0*/  IMAD.IADD R4, R18, 0x1, R17 ;  /* 0x0000000112047824 */ /* 0x000fe400078e0211 */
[----:B------:R-:W-:-:S03]  /*02e0*/  VIADD R18, R14, 0xffffffe0 ;  /* 0xffffffe00e127836 */ /* 0x000fc60000000000 */
[----:B------:R-:W0:Y:S02]  /*02f0*/  SHFL.UP PT, R17, R4, 0x8, RZ ;  /* 0x0500000004117989 */ /* 0x000e2400000e00ff */
[----:B0-----:R-:W-:-:S05]  /*0300*/  SEL R17, R17, RZ, P4 ;  /* 0x000000ff11117207 */ /* 0x001fca0002000000 */
[----:B------:R-:W-:-:S05]  /*0310*/  IMAD.IADD R19, R4, 0x1, R17 ;  /* 0x0000000104137824 */ /* 0x000fca00078e0211 */
[----:B------:R-:W0:Y:S02]  /*0320*/  SHFL.UP PT, R5, R19, 0x10, RZ ;  /* 0x0600000013057989 */ /* 0x000e2400000e00ff */
[----:B0-----:R-:W-:-:S04]  /*0330*/  SEL R5, R5, RZ, P3 ;  /* 0x000000ff05057207 */ /* 0x001fc80001800000 */
[----:B------:R-:W-:Y:S01]  /*0340*/  IADD3 R17, PT, PT, R0, R19, R5 ;  /* 0x0000001300117210 */ /* 0x000fe20007ffe005 */
[----:B------:R-:W-:-:S04]  /*0350*/  VIADD R5, R13, 0x20 ;  /* 0x000000200d057836 */ /* 0x000fc80000000000 */
[----:B------:R-:W-:Y:S01]  /*0360*/  @!P6 STG.E desc[UR4][R6.64], R17 ;  /* 0x000000110600e986 */ /* 0x000fe2000c101904 */
[----:B------:R-:W-:Y:S01]  /*0370*/  ISETP.GE.U32.AND P6, PT, R18, R9, PT ;  /* 0x000000091200720c */ /* 0x000fe20003fc6070 */
[----:B------:R-:W-:-:S12]  /*0380*/  IMAD.WIDE.U32 R4, R5, 0x4, R2 ;  /* 0x0000000405047825 */ /* 0x000fd800078e0002 */
[----:B------:R-:W2:Y:S04]  /*0390*/  @!P6 LDG.E R20, desc[UR4][R4.64] ;  /* 0x000000040414e981 */ /* 0x000ea8000c1e1900 */
[----:B--2---:R-:W0:Y:S02]  /*03a0*/  SHFL.UP PT, R18, R20, 0x1, RZ ;  /* 0x0420000014127989 */ /* 0x004e2400000e00ff */
[----:B0-----:R-:W-:-:S05]  /*03b0*/  SEL R19, R18, RZ, P1 ;  /* 0x000000ff12137207 */ /* 0x001fca0000800000 */
[----:B------:R-:W-:-:S05]  /*03c0*/  IMAD.IADD R19, R19, 0x1, R20 ;  /* 0x0000000113137824 */ /* 0x000fca00078e0214 */
[----:B------:R-:W0:Y:S02]  /*03d0*/  SHFL.UP PT, R18, R19, 0x2, RZ ;  /* 0x0440000013127989 */ /* 0x000e2400000e00ff */
[----:B0-----:R-:W-:-:S05]  /*03e0*/  SEL R18, R18, RZ, P2 ;  /* 0x000000ff12127207 */ /* 0x001fca0001000000 */
[----:B------:R-:W-:Y:S02]  /*03f0*/  IMAD.IADD R7, R19, 0x1, R18 ;  /* 0x0000000113077824 */ /* 0x000fe400078e0212 */
[----:B------:R-:W-:-:S03]  /*0400*/  IMAD.MOV.U32 R18, RZ, RZ, 0x20 ;  /* 0x00000020ff127424 */ /* 0x000fc600078e00ff */
[----:B------:R-:W0:Y:S02]  /*0410*/  SHFL.UP PT, R6, R7, 0x4, RZ ;  /* 0x0480000007067989 */ /* 0x000e2400000e00ff */
[----:B0-----:R-:W-:-:S05]  /*0420*/  SEL R6, R6, RZ, P5 ;  /* 0x000000ff06067207 */ /* 0x001fca0002800000 */
[----:B------:R-:W-:Y:S01]  /*0430*/  IMAD.IADD R21, R7, 0x1, R6 ;  /* 0x0000000107157824 */ /* 0x000fe200078e0206 */
[----:B------:R-:W-:-:S04]  /*0440*/  VIADDMNMX.U32 R6, R15, R18, 0x20, PT ;  /* 0x000000200f067446 */ /* 0x000fc80003800012 */
[----:B------:R-:W0:Y:S01]  /*0450*/  SHFL.UP PT, R22, R21, 0x8, RZ ;  /* 0x0500000015167989 */ /* 0x000e2200000e00ff */
[----:B------:R-:W-:-:S05]  /*0460*/  VIADD R20, R6, 0xffffffff ;  /* 0xffffffff06147836 */ /* 0x000fca0000000000 */
[----:B------:R-:W1:Y:S01]  /*0470*/  SHFL.IDX PT, R17, R17, R20, 0x1f ;  /* 0x00001f1411117589 */ /* 0x000e6200000e0000 */
[----:B0-----:R-:W-:-:S05]  /*0480*/  SEL R22, R22, RZ, P4 ;  /* 0x000000ff16167207 */ /* 0x001fca0002000000 */
[----:B------:R-:W-:Y:S01]  /*0490*/  IMAD.IADD R22, R21, 0x1, R22 ;  /* 0x0000000115167824 */ /* 0x000fe200078e0216 */
[----:B-1----:R-:W-:Y:S01]  /*04a0*/  SEL R7, R17, R0, !P1 ;  /* 0x0000000011077207 */ /* 0x002fe20004800000 */
[----:B------:R-:W-:-:S03]  /*04b0*/  IMAD.MOV.U32 R21, RZ, RZ, RZ ;  /* 0x000000ffff157224 */ /* 0x000fc600078e00ff */
        /* <DEDUP_REMOVED lines=12> */
[----:B0-----:R-:W-:-:S04]  /*0580*/  SEL R20, R20, RZ, P2 ;  /* 0x000000ff14147207 */ /* 0x001fc80001000000 */
[----:B------:R-:W-:-:S05]  /*0590*/  IADD3 R5, PT, PT, R17, R20, RZ ;  /* 0x0000001411057210 */ /* 0x000fca0007ffe0ff */
[----:B------:R-:W0:Y:S02]  /*05a0*/  SHFL.UP PT, R4, R5, 0x4, RZ ;  /* 0x0480000005047989 */ /* 0x000e2400000e00ff */
[----:B0-----:R-:W-:-:S05]  /*05b0*/  SEL R4, R4, RZ, P5 ;  /* 0x000000ff04047207 */ /* 0x001fca0002800000 */
[----:B------:R-:W-:Y:S01]  /*05c0*/  IMAD.IADD R22, R5, 0x1, R4 ;  /* 0x0000000105167824 */ /* 0x000fe200078e0204 */
[----:B------:R-:W-:Y:S01]  /*05d0*/  VIMNMX.U32 R4, PT, PT, R15, 0x20, PT ;  /* 0x000000200f047848 */ /* 0x000fe20003fe0000 */
[----:B------:R-:W-:-:S03]  /*05e0*/  VIADD R5, R13, 0x60 ;  /* 0x000000600d057836 */ /* 0x000fc60000000000 */
[----:B------:R-:W0:Y:S02]  /*05f0*/  SHFL.UP PT, R20, R22, 0x8, RZ ;  /* 0x0500000016147989 */ /* 0x000e2400000e00ff */
[----:B0-----:R-:W-:Y:S01]  /*0600*/  SEL R21, R20, RZ, P4 ;  /* 0x000000ff14157207 */ /* 0x001fe20002000000 */
[----:B------:R-:W-:-:S04]  /*0610*/  VIADD R20, R4, 0xffffffff ;  /* 0xffffffff04147836 */ /* 0x000fc80000000000 */
[----:B------:R-:W-:Y:S01]  /*0620*/  IMAD.IADD R21, R22, 0x1, R21 ;  /* 0x0000000116157824 */ /* 0x000fe200078e0215 */
[----:B------:R-:W0:Y:S01]  /*0630*/  SHFL.IDX PT, R17, R19, R20, 0x1f ;  /* 0x00001f1413117589 */ /* 0x000e2200000e0000 */
[----:B------:R-:W-:-:S03]  /*0640*/  IMAD.MOV.U32 R22, RZ, RZ, RZ ;  /* 0x000000ffff167224 */ /* 0x000fc600078e00ff */
[----:B------:R-:W1:Y:S01]  /*0650*/  SHFL.UP PT, R4, R21, 0x10, RZ ;  /* 0x0600000015047989 */ /* 0x000e6200000e00ff */
[----:B0-----:R-:W-:Y:S02]  /*0660*/  SEL R17, R17, R0, !P1 ;  /* 0x0000000011117207 */ /* 0x001fe40004800000 */
[----:B-1----:R-:W-:-:S04]  /*0670*/  SEL R4, R4, RZ, P3 ;  /* 0x000000ff04047207 */ /* 0x002fc80001800000 */
[----:B------:R-:W-:Y:S01]  /*0680*/  IADD3 R17, PT, PT, R17, R21, R4 ;  /* 0x0000001511117210 */ /* 0x000fe20007ffe004 */
[----:B------:R-:W-:-:S04]  /*0690*/  VIADD R4, R14, 0x20 ;  /* 0x000000200e047836 */ /* 0x000fc80000000000 */
[----:B------:R-:W-:Y:S01]  /*06a0*/  @!P6 STG.E desc[UR4][R6.64], R17 ;  /* 0x000000110600e986 */ /* 0x000fe2000c101904 */
[----:B------:R-:W-:Y:S01]  /*06b0*/  ISETP.GE.U32.AND P6, PT, R4, R9, PT ;  /* 0x000000090400720c */ /* 0x000fe20003fc6070 */
[----:B------:R-:W-:-:S12]  /*06c0*/  IMAD.WIDE.U32 R4, R5, 0x4, R2 ;  /* 0x0000000405047825 */ /* 0x000fd800078e0002 */
[----:B------:R-:W2:Y:S01]  /*06d0*/  @!P6 LDG.E R22, desc[UR4][R4.64] ;  /* 0x000000040416e981 */ /* 0x000ea2000c1e1900 */
[----:B------:R-:W-:Y:S02]  /*06e0*/  VIADD R16, R16, 0x4 ;  /* 0x0000000410107836 */ /* 0x000fe40000000000 */
[----:B------:R-:W-:Y:S02]  /*06f0*/  VIADD R13, R13, 0x80 ;  /* 0x000000800d0d7836 */ /* 0x000fe40000000000 */
[----:B------:R-:W-:Y:S01]  /*0700*/  VIADD R14, R14, 0x80 ;  /* 0x000000800e0e7836 */ /* 0x000fe20000000000 */
[----:B--2---:R-:W0:Y:S02]  /*0710*/  SHFL.UP PT, R19, R22, 0x1, RZ ;  /* 0x0420000016137989 */ /* 0x004e2400000e00ff */
[----:B0-----:R-:W-:-:S05]  /*0720*/  SEL R19, R19, RZ, P1 ;  /* 0x000000ff13137207 */ /* 0x001fca0000800000 */
[----:B------:R-:W-:-:S05]  /*0730*/  IMAD.IADD R19, R19, 0x1, R22 ;  /* 0x0000000113137824 */ /* 0x000fca00078e0216 */
[----:B------:R-:W0:Y:S02]  /*0740*/  SHFL.UP PT, R20, R19, 0x2, RZ ;  /* 0x0440000013147989 */ /* 0x000e2400000e00ff */
[----:B0-----:R-:W-:Y:S02]  /*0750*/  SEL R20, R20, RZ, P2 ;  /* 0x000000ff14147207 */ /* 0x001fe40001000000 */
[----:B------:R-:W-:-:S03]  /*0760*/  ISETP.NE.AND P2, PT, R16, RZ, PT ;  /* 0x000000ff1000720c */ /* 0x000fc60003f45270 */
[----:B------:R-:W-:-:S05]  /*0770*/  IMAD.IADD R20, R19, 0x1, R20 ;  /* 0x0000000113147824 */ /* 0x000fca00078e0214 */
[----:B------:R-:W0:Y:S02]  /*0780*/  SHFL.UP PT, R6, R20, 0x4, RZ ;  /* 0x0480000014067989 */ /* 0x000e2400000e00ff */
[----:B0-----:R-:W-:Y:S02]  /*0790*/  SEL R7, R6, RZ, P5 ;  /* 0x000000ff06077207 */ /* 0x001fe40002800000 */
[C-C-:B------:R-:W-:Y:S02]  /*07a0*/  VIADDMNMX.U32 R6, R15.reuse, 0xffffffe0, R18.reuse, PT ;  /* 0xffffffe00f067846 */ /* 0x140fe40003800012 */
[C---:B------:R-:W-:Y:S01]  /*07b0*/  VIADDMNMX.U32 R18, R15.reuse, 0xffffffc0, R18, PT ;  /* 0xffffffc00f127846 */ /* 0x040fe20003800012 */
[----:B------:R-:W-:Y:S01]  /*07c0*/  IMAD.IADD R7, R20, 0x1, R7 ;  /* 0x0000000114077824 */ /* 0x000fe200078e0207 */
[----:B------:R-:W-:Y:S01]  /*07d0*/  IADD3 R15, PT, PT, R15, -0x80, RZ ;  /* 0xffffff800f0f7810 */ /* 0x000fe20007ffe0ff */
[----:B------:R-:W-:Y:S02]  /*07e0*/  VIADD R6, R6, 0xffffffff ;  /* 0xffffffff06067836 */ /* 0x000fe40000000000 */
[----:B------:R-:W-:Y:S01]  /*07f0*/  VIADD R18, R18, 0xffffffff ;  /* 0xffffffff12127836 */ /* 0x000fe20000000000 */
[----:B------:R-:W0:Y:S04]  /*0800*/  SHFL.UP PT, R21, R7, 0x8, RZ ;  /* 0x0500000007157989 */ /* 0x000e2800000e00ff */
[----:B------:R-:W1:Y:S01]  /*0810*/  SHFL.IDX PT, R17, R17, R6, 0x1f ;  /* 0x00001f0611117589 */ /* 0x000e6200000e0000 */
[----:B0-----:R-:W-:-:S02]  /*0820*/  SEL R22, R21, RZ, P4 ;  /* 0x000000ff15167207 */ /* 0x001fc40002000000 */
[----:B-1----:R-:W-:-:S03]  /*0830*/  SEL R20, R17, R0, !P1 ;  /* 0x0000000011147207 */ /* 0x002fc60004800000 */
[----:B------:R-:W-:-:S05]  /*0840*/  IMAD.IADD R22, R7, 0x1, R22 ;  /* 0x0000000107167824 */ /* 0x000fca00078e0216 */
[----:B------:R-:W0:Y:S02]  /*0850*/  SHFL.UP PT, R19, R22, 0x10, RZ ;  /* 0x0600000016137989 */ /* 0x000e2400000e00ff */
[----:B0-----:R-:W-:-:S04]  /*0860*/  SEL R19, R19, RZ, P3 ;  /* 0x000000ff13137207 */ /* 0x001fc80001800000 */
[----:B------:R-:W-:-:S05]  /*0870*/  IADD3 R19, PT, PT, R20, R22, R19 ;  /* 0x0000001614137210 */ /* 0x000fca0007ffe013 */
[----:B------:R-:W0:Y:S04]  /*0880*/  SHFL.IDX PT, R7, R19, R18, 0x1f ;  /* 0x00001f1213077589 */ /* 0x000e2800000e0000 */
[----:B------:R3:W-:Y:S01]  /*0890*/  @!P6 STG.E desc[UR4][R4.64], R19 ;  /* 0x000000130400e986 */ /* 0x0007e2000c101904 */
[----:B0-----:R-:W-:Y:S01]  /*08a0*/  SEL R0, R7, R0, !P1 ;  /* 0x0000000007007207 */ /* 0x001fe20004800000 */
[----:B---3--:R-:W-:Y:S06]  /*08b0*/  @P2 BRA `(.L_x_1) ;  /* 0xfffffff800342947 */ /* 0x008fec000383ffff */
.L_x_0:
[----:B--2---:R-:W-:Y:S05]  /*08c0*/  @!P0 EXIT ;  /* 0x000000000000894d */ /* 0x004fea0003800000 */
[----:B------:R-:W1:Y:S01]  /*08d0*/  LDC.64 R2, c[0x0][0x380] ;  /* 0x0000e000ff027b82 */ /* 0x000e620000000a00 */
[C---:B0-----:R-:W-:Y:S01]  /*08e0*/  IMAD R6, R10.reuse, 0x20, R8 ;  /* 0x000000200a067824 */ /* 0x041fe200078e0208 */
[----:B------:R-:W0:Y:S01]  /*08f0*/  LDCU UR7, c[0x0][0x388] ;  /* 0x00007100ff0777ac */ /* 0x000e220008000800 */
[----:B------:R-:W-:Y:S02]  /*0900*/  IMAD R10, R10, -0x20, R9 ;  /* 0xffffffe00a0a7824 */ /* 0x000fe400078e0209 */
[----:B------:R-:W-:Y:S02]  /*0910*/  IMAD.MOV R11, RZ, RZ, -R11 ;  /* 0x000000ffff0b7224 */ /* 0x000fe400078e0a0b */
[----:B------:R-:W-:-:S07]  /*0920*/  IMAD R9, R9, UR6, R6 ;  /* 0x0000000609097c24 */ /* 0x000fce000f8e0206 */
.L_x_2:
[----:B0-----:R-:W-:Y:S01]  /*0930*/  ISETP.GE.U32.AND P0, PT, R6, UR7, PT ;  /* 0x0000000706007c0c */ /* 0x001fe2000bf06070 */
[----:B------:R-:W-:Y:S02]  /*0940*/  IMAD.MOV.U32 R7, RZ, RZ, RZ ;  /* 0x000000ffff077224 */ /* 0x000fe400078e00ff */
[----:B-1----:R-:W-:-:S10]  /*0950*/  IMAD.WIDE.U32 R4, R9, 0x4, R2 ;  /* 0x0000000409047825 */ /* 0x002fd400078e0002 */
[----:B------:R-:W2:Y:S01]  /*0960*/  @!P0 LDG.E R7, desc[UR4][R4.64] ;  /* 0x0000000404078981 */ /* 0x000ea2000c1e1900 */
[C---:B------:R-:W-:Y:S01]  /*0970*/  ISETP.NE.AND P2, PT, R8.reuse, RZ, PT ;  /* 0x000000ff0800720c */ /* 0x040fe20003f45270 */
[----:B------:R-:W-:Y:S01]  /*0980*/  VIADD R11, R11, 0x1 ;  /* 0x000000010b0b7836 */ /* 0x000fe20000000000 */
[----:B------:R-:W-:Y:S01]  /*0990*/  ISETP.GE.U32.AND P1, PT, R8, 0x2, PT ;  /* 0x000000020800780c */ /* 0x000fe20003f26070 */
[----:B------:R-:W-:Y:S01]  /*09a0*/  VIADD R9, R9, 0x20 ;  /* 0x0000002009097836 */ /* 0x000fe20000000000 */
[C---:B------:R-:W-:Y:S01]  /*09b0*/  VIMNMX.U32 R15, PT, PT, R10.reuse, 0x20, PT ;  /* 0x000000200a0f7848 */ /* 0x040fe20003fe0000 */
        /* <DEDUP_REMOVED lines=8> */
[----:B------:R-:W-:-:S03]  /*0a40*/  ISETP.GE.U32.AND P1, PT, R8, 0x4, PT ;  /* 0x000000040800780c */ /* 0x000fc60003f26070 */
        /* <DEDUP_REMOVED lines=10> */
[----:B0-----:R-:W-:-:S04]  /*0af0*/  SEL R12, R12, RZ, P1 ;  /* 0x000000ff0c0c7207 */ /* 0x001fc80000800000 */
[----:B------:R-:W-:-:S05]  /*0b00*/  IADD3 R12, PT, PT, R0, R7, R12 ;  /* 0x00000007000c7210 */ /* 0x000fca0007ffe00c */
[----:B------:R-:W0:Y:S04]  /*0b10*/  SHFL.IDX PT, R15, R12, R15, 0x1f ;  /* 0x00001f0f0c0f7589 */ /* 0x000e2800000e0000 */
[----:B------:R2:W-:Y:S01]  /*0b20*/  @!P0 STG.E desc[UR4][R4.64], R12 ;  /* 0x0000000c04008986 */ /* 0x0005e2000c101904 */
[----:B------:R-:W-:Y:S02]  /*0b30*/  ISETP.NE.AND P0, PT, R11, RZ, PT ;  /* 0x000000ff0b00720c */ /* 0x000fe40003f05270 */
[----:B0-----:R-:W-:-:S11]  /*0b40*/  SEL R0, R15, R0, !P2 ;  /* 0x000000000f007207 */ /* 0x001fd60005000000 */
[----:B--2---:R-:W-:Y:S05]  /*0b50*/  @P0 BRA `(.L_x_2) ;  /* 0xfffffffc00740947 */ /* 0x004fea000383ffff */
[----:B------:R-:W-:Y:S05]  /*0b60*/  EXIT ;  /* 0x000000000000794d */ /* 0x000fea0003800000 */
.L_x_3:
[----:B------:R-:W-:-:S00]  /*0b70*/  BRA `(.L_x_3) ;  /* 0xfffffffc00fc7947 */ /* 0x000fc0000383ffff */
[----:B------:R-:W-:-:S00]  /*0b80*/  NOP ;  /* 0x0000000000007918 */ /* 0x000fc00000000000 */
[----:B------:R-:W-:-:S00]  /*0b90*/  NOP ;  /* 0x0000000000007918 */ /* 0x000fc00000000000 */
[----:B------:R-:W-:-:S00]  /*0ba0*/  NOP ;  /* 0x0000000000007918 */ /* 0x000fc00000000000 */
[----:B------:R-:W-:-:S00]  /*0bb0*/  NOP ;  /* 0x0000000000007918 */ /* 0x000fc00000000000 */
[----:B------:R-:W-:-:S00]  /*0bc0*/  NOP ;  /* 0x0000000000007918 */ /* 0x000fc00000000000 */
[----:B------:R-:W-:-:S00]  /*0bd0*/  NOP ;  /* 0x0000000000007918 */ /* 0x000fc00000000000 */
[----:B------:R-:W-:-:S00]  /*0be0*/  NOP ;  /* 0x0000000000007918 */ /* 0x000fc00000000000 */
[----:B------:R-:W-:-:S00]  /*0bf0*/  NOP ;  /* 0x0000000000007918 */ /* 0x000fc00000000000 */
.L_x_4:


//--------------------- .nv.shared.reserved.0     --------------------------
	.section	.nv.shared.reserved.0,"aw",@nobits
	.weak		__nv_reservedSMEM_offset_0_alias
	.size		__nv_reservedSMEM_offset_0_alias, 0, 64
	.other		__nv_reservedSMEM_offset_0_alias,@"STO_CUDA_RESERVED_SHARED STV_DEFAULT"
__nv_reservedSMEM_offset_0_alias:
	.zero		0
	.zero		64


//--------------------- .nv.constant0._Z9RadixScanPjj --------------------------
	.section	.nv.constant0._Z9RadixScanPjj,"a",@progbits
	.sectionflags	@""
	.align	4
.nv.constant0._Z9RadixScanPjj:
	.zero		908


//--------------------- SYMBOLS --------------------------

	.type		.nv.reservedSmem.offset0,@object
	.size		.nv.reservedSmem.offset0,0x4
